//
// Generated by NVIDIA NVVM Compiler
//
// Compiler Build ID: CL-36424714
// Cuda compilation tools, release 13.0, V13.0.88
// Based on NVVM 20.0.0
//

.version 9.0
.target sm_100
.address_size 64

	// .globl	_Z7diff_eqPKdPdii
// _ZZ7diff_eqPKdPdiiE9sharedMem has been demoted

.visible .entry _Z7diff_eqPKdPdii(
	.param .u64 .ptr .align 1 _Z7diff_eqPKdPdii_param_0,
	.param .u64 .ptr .align 1 _Z7diff_eqPKdPdii_param_1,
	.param .u32 _Z7diff_eqPKdPdii_param_2,
	.param .u32 _Z7diff_eqPKdPdii_param_3
)
{
	.reg .pred 	%p<23>;
	.reg .b32 	%r<32>;
	.reg .b64 	%rd<19>;
	.reg .b64 	%fd<17>;
	// demoted variable
	.shared .align 8 .b8 _ZZ7diff_eqPKdPdiiE9sharedMem[2592];
	ld.param.u64 	%rd4, [_Z7diff_eqPKdPdii_param_0];
	ld.param.u64 	%rd3, [_Z7diff_eqPKdPdii_param_1];
	ld.param.u32 	%r12, [_Z7diff_eqPKdPdii_param_2];
	ld.param.u32 	%r14, [_Z7diff_eqPKdPdii_param_3];
	cvta.to.global.u64 	%rd1, %rd4;
	mov.u32 	%r1, %tid.x;
	mov.u32 	%r2, %tid.y;
	mov.u32 	%r15, %ctaid.x;
	mov.u32 	%r3, %ntid.x;
	mad.lo.s32 	%r4, %r15, %r3, %r1;
	mov.u32 	%r16, %ctaid.y;
	mov.u32 	%r5, %ntid.y;
	mad.lo.s32 	%r17, %r16, %r5, %r2;
	mov.u32 	%r18, _ZZ7diff_eqPKdPdiiE9sharedMem;
	mad.lo.s32 	%r19, %r2, 144, %r18;
	add.s32 	%r7, %r19, 144;
	shl.b32 	%r20, %r1, 3;
	add.s32 	%r8, %r7, %r20;
	mov.b64 	%rd5, 0;
	st.shared.u64 	[%r8+8], %rd5;
	bar.sync 	0;
	setp.ge.s32 	%p1, %r4, %r12;
	setp.ge.s32 	%p2, %r17, %r14;
	or.pred  	%p3, %p1, %p2;
	@%p3 bra 	$L__BB0_2;
	mad.lo.s32 	%r21, %r12, %r17, %r4;
	mul.wide.s32 	%rd6, %r21, 8;
	add.s64 	%rd7, %rd1, %rd6;
	ld.global.f64 	%fd1, [%rd7];
	st.shared.f64 	[%r8+8], %fd1;
$L__BB0_2:
	setp.ne.s32 	%p4, %r1, 0;
	setp.lt.s32 	%p5, %r4, 1;
	mul.lo.s32 	%r9, %r12, %r17;
	cvt.s64.s32 	%rd8, %r9;
	cvt.s64.s32 	%rd9, %r4;
	add.s64 	%rd10, %rd9, %rd8;
	shl.b64 	%rd11, %rd10, 3;
	add.s64 	%rd2, %rd1, %rd11;
	or.pred  	%p6, %p4, %p5;
	@%p6 bra 	$L__BB0_4;
	ld.global.f64 	%fd2, [%rd2+-8];
	st.shared.f64 	[%r7], %fd2;
$L__BB0_4:
	add.s32 	%r22, %r3, -1;
	setp.ne.s32 	%p7, %r1, %r22;
	add.s32 	%r10, %r12, -1;
	setp.ge.s32 	%p8, %r4, %r10;
	or.pred  	%p9, %p7, %p8;
	@%p9 bra 	$L__BB0_6;
	ld.global.f64 	%fd3, [%rd2+8];
	st.shared.f64 	[%r8+16], %fd3;
$L__BB0_6:
	setp.ne.s32 	%p10, %r2, 0;
	setp.eq.s32 	%p11, %r17, 0;
	or.pred  	%p12, %p10, %p11;
	@%p12 bra 	$L__BB0_8;
	add.s32 	%r23, %r17, -1;
	mad.lo.s32 	%r24, %r12, %r23, %r4;
	mul.wide.s32 	%rd12, %r24, 8;
	add.s64 	%rd13, %rd1, %rd12;
	ld.global.f64 	%fd4, [%rd13];
	add.s32 	%r27, %r18, %r20;
	st.shared.f64 	[%r27+8], %fd4;
$L__BB0_8:
	add.s32 	%r28, %r5, -1;
	setp.ne.s32 	%p13, %r2, %r28;
	add.s32 	%r11, %r14, -1;
	setp.ge.s32 	%p14, %r17, %r11;
	or.pred  	%p15, %p13, %p14;
	@%p15 bra 	$L__BB0_10;
	mad.lo.s32 	%r29, %r12, %r17, %r12;
	add.s32 	%r30, %r29, %r4;
	mul.wide.s32 	%rd14, %r30, 8;
	add.s64 	%rd15, %rd1, %rd14;
	ld.global.f64 	%fd5, [%rd15];
	st.shared.f64 	[%r8+152], %fd5;
$L__BB0_10:
	setp.ge.s32 	%p16, %r17, %r11;
	setp.eq.s32 	%p17, %r17, 0;
	setp.ge.s32 	%p18, %r4, %r10;
	setp.lt.s32 	%p19, %r4, 1;
	bar.sync 	0;
	or.pred  	%p20, %p19, %p18;
	or.pred  	%p21, %p17, %p20;
	or.pred  	%p22, %p21, %p16;
	@%p22 bra 	$L__BB0_12;
	ld.shared.f64 	%fd6, [%r8+8];
	ld.shared.f64 	%fd7, [%r8+-136];
	ld.shared.f64 	%fd8, [%r8+152];
	ld.shared.f64 	%fd9, [%r8];
	ld.shared.f64 	%fd10, [%r8+16];
	add.f64 	%fd11, %fd7, %fd8;
	add.f64 	%fd12, %fd11, %fd9;
	add.f64 	%fd13, %fd12, %fd10;
	fma.rn.f64 	%fd14, %fd6, 0dC010000000000000, %fd13;
	mul.f64 	%fd15, %fd14, 0d3FB999999999999A;
	fma.rn.f64 	%fd16, %fd15, 0d3F847AE147AE147B, %fd6;
	add.s32 	%r31, %r9, %r4;
	cvta.to.global.u64 	%rd16, %rd3;
	mul.wide.s32 	%rd17, %r31, 8;
	add.s64 	%rd18, %rd16, %rd17;
	st.global.f64 	[%rd18], %fd16;
$L__BB0_12:
	ret;

}
	// .globl	_Z19calculate_diffmedioPKdS0_Pfii
.visible .entry _Z19calculate_diffmedioPKdS0_Pfii(
	.param .u64 .ptr .align 1 _Z19calculate_diffmedioPKdS0_Pfii_param_0,
	.param .u64 .ptr .align 1 _Z19calculate_diffmedioPKdS0_Pfii_param_1,
	.param .u64 .ptr .align 1 _Z19calculate_diffmedioPKdS0_Pfii_param_2,
	.param .u32 _Z19calculate_diffmedioPKdS0_Pfii_param_3,
	.param .u32 _Z19calculate_diffmedioPKdS0_Pfii_param_4
)
{
	.reg .pred 	%p<8>;
	.reg .b32 	%r<18>;
	.reg .b32 	%f<4>;
	.reg .b64 	%rd<10>;
	.reg .b64 	%fd<4>;

	ld.param.u64 	%rd1, [_Z19calculate_diffmedioPKdS0_Pfii_param_0];
	ld.param.u64 	%rd2, [_Z19calculate_diffmedioPKdS0_Pfii_param_1];
	ld.param.u64 	%rd3, [_Z19calculate_diffmedioPKdS0_Pfii_param_2];
	ld.param.u32 	%r4, [_Z19calculate_diffmedioPKdS0_Pfii_param_3];
	ld.param.u32 	%r5, [_Z19calculate_diffmedioPKdS0_Pfii_param_4];
	mov.u32 	%r7, %ctaid.x;
	mov.u32 	%r8, %ntid.x;
	mov.u32 	%r9, %tid.x;
	mad.lo.s32 	%r10, %r7, %r8, %r9;
	mov.u32 	%r11, %ctaid.y;
	mov.u32 	%r12, %ntid.y;
	mov.u32 	%r13, %tid.y;
	mad.lo.s32 	%r14, %r11, %r12, %r13;
	setp.lt.s32 	%p1, %r10, 1;
	add.s32 	%r15, %r4, -1;
	setp.ge.s32 	%p2, %r10, %r15;
	or.pred  	%p3, %p1, %p2;
	setp.eq.s32 	%p4, %r14, 0;
	or.pred  	%p5, %p4, %p3;
	add.s32 	%r16, %r5, -1;
	setp.ge.s32 	%p6, %r14, %r16;
	or.pred  	%p7, %p5, %p6;
	@%p7 bra 	$L__BB1_2;
	cvta.to.global.u64 	%rd4, %rd2;
	cvta.to.global.u64 	%rd5, %rd1;
	cvta.to.global.u64 	%rd6, %rd3;
	mad.lo.s32 	%r17, %r4, %r14, %r10;
	mul.wide.s32 	%rd7, %r17, 8;
	add.s64 	%rd8, %rd4, %rd7;
	ld.global.f64 	%fd1, [%rd8];
	add.s64 	%rd9, %rd5, %rd7;
	ld.global.f64 	%fd2, [%rd9];
	sub.f64 	%fd3, %fd1, %fd2;
	cvt.rn.f32.f64 	%f1, %fd3;
	abs.f32 	%f2, %f1;
	atom.global.add.f32 	%f3, [%rd6], %f2;
$L__BB1_2:
	ret;

}


// ===== COMPILED SASS (sm_100) =====

	.target	sm_100

	.elftype	@"ET_EXEC"


//--------------------- .note.nv.tkinfo           --------------------------
	.section	.note.nv.tkinfo,"",@"SHT_NOTE"
	.sectionflags	@"SHF_NOTE_NV_TKINFO"
	.tkinfo
        /*0018*/ 	.word	0x00000002
        /*0030*/ 	.string	""
        /*0030*/ 	.string	"ptxas"
        /*0030*/ 	.string	"Cuda compilation tools, release 13.0, V13.0.88"
        /*0030*/ 	.string	"Build cuda_13.0.r13.0/compiler.36424714_0"
        /*0030*/ 	.string	"-arch sm_100 -m 64 "



//--------------------- .note.nv.cuinfo           --------------------------
	.section	.note.nv.cuinfo,"",@"SHT_NOTE"
	.sectionflags	@"SHF_NOTE_NV_CUINFO"
        /*0018*/ 	.short	0x0002
        /*001a*/ 	.short	0x0064
        /*001c*/ 	.short	0x0082
	.zero		2


//--------------------- .nv.info                  --------------------------
	.section	.nv.info,"",@"SHT_CUDA_INFO"
	.align	4


	//----- nvinfo : EIATTR_REGCOUNT
	.align		4
        /*0000*/ 	.byte	0x04, 0x2f
        /*0002*/ 	.short	(.L_1 - .L_0)
	.align		4
.L_0:
        /*0004*/ 	.word	index@(_Z7diff_eqPKdPdii)
        /*0008*/ 	.word	0x0000001c


	//----- nvinfo : EIATTR_FRAME_SIZE
	.align		4
.L_1:
        /*000c*/ 	.byte	0x04, 0x11
        /*000e*/ 	.short	(.L_3 - .L_2)
	.align		4
.L_2:
        /*0010*/ 	.word	index@(_Z7diff_eqPKdPdii)
        /*0014*/ 	.word	0x00000000


	//----- nvinfo : EIATTR_REGCOUNT
	.align		4
.L_3:
        /*0018*/ 	.byte	0x04, 0x2f
        /*001a*/ 	.short	(.L_5 - .L_4)
	.align		4
.L_4:
        /*001c*/ 	.word	index@(_Z19calculate_diffmedioPKdS0_Pfii)
        /*0020*/ 	.word	0x0000000e


	//----- nvinfo : EIATTR_FRAME_SIZE
	.align		4
.L_5:
        /*0024*/ 	.byte	0x04, 0x11
        /*0026*/ 	.short	(.L_7 - .L_6)
	.align		4
.L_6:
        /*0028*/ 	.word	index@(_Z19calculate_diffmedioPKdS0_Pfii)
        /*002c*/ 	.word	0x00000000


	//----- nvinfo : EIATTR_MIN_STACK_SIZE
	.align		4
.L_7:
        /*0030*/ 	.byte	0x04, 0x12
        /*0032*/ 	.short	(.L_9 - .L_8)
	.align		4
.L_8:
        /*0034*/ 	.word	index@(_Z19calculate_diffmedioPKdS0_Pfii)
        /*0038*/ 	.word	0x00000000


	//----- nvinfo : EIATTR_MIN_STACK_SIZE
	.align		4
.L_9:
        /*003c*/ 	.byte	0x04, 0x12
        /*003e*/ 	.short	(.L_11 - .L_10)
	.align		4
.L_10:
        /*0040*/ 	.word	index@(_Z7diff_eqPKdPdii)
        /*0044*/ 	.word	0x00000000
.L_11:


//--------------------- .nv.compat                --------------------------
	.section	.nv.compat,"",@"SHT_CUDA_COMPAT_INFO"
	.align	4
        /*0000*/ 	.byte	0x02, 0x09, 0x00, 0x00, 0x02, 0x02, 0x01, 0x00, 0x02, 0x05, 0x05, 0x00, 0x03, 0x07, 0x01, 0x01
        /*0010*/ 	.byte	0x02, 0x03, 0x00, 0x00, 0x02, 0x06, 0x01, 0x00, 0x04, 0x0b, 0x08, 0x00, 0x01, 0x00, 0x00, 0x00
        /*0020*/ 	.byte	0x00, 0x00, 0x00, 0x00


//--------------------- .nv.info._Z19calculate_diffmedioPKdS0_Pfii --------------------------
	.section	.nv.info._Z19calculate_diffmedioPKdS0_Pfii,"",@"SHT_CUDA_INFO"
	.sectionflags	@""
	.align	4


	//----- nvinfo : EIATTR_CUDA_API_VERSION
	.align		4
        /*0000*/ 	.byte	0x04, 0x37
        /*0002*/ 	.short	(.L_13 - .L_12)
.L_12:
        /*0004*/ 	.word	0x00000082


	//----- nvinfo : EIATTR_KPARAM_INFO
	.align		4
.L_13:
        /*0008*/ 	.byte	0x04, 0x17
        /*000a*/ 	.short	(.L_15 - .L_14)
.L_14:
        /*000c*/ 	.word	0x00000000
        /*0010*/ 	.short	0x0004
        /*0012*/ 	.short	0x001c
        /*0014*/ 	.byte	0x00, 0xf0, 0x11, 0x00


	//----- nvinfo : EIATTR_KPARAM_INFO
	.align		4
.L_15:
        /*0018*/ 	.byte	0x04, 0x17
        /*001a*/ 	.short	(.L_17 - .L_16)
.L_16:
        /*001c*/ 	.word	0x00000000
        /*0020*/ 	.short	0x0003
        /*0022*/ 	.short	0x0018
        /*0024*/ 	.byte	0x00, 0xf0, 0x11, 0x00


	//----- nvinfo : EIATTR_KPARAM_INFO
	.align		4
.L_17:
        /*0028*/ 	.byte	0x04, 0x17
        /*002a*/ 	.short	(.L_19 - .L_18)
.L_18:
        /*002c*/ 	.word	0x00000000
        /*0030*/ 	.short	0x0002
        /*0032*/ 	.short	0x0010
        /*0034*/ 	.byte	0x00, 0xf5, 0x21, 0x00


	//----- nvinfo : EIATTR_KPARAM_INFO
	.align		4
.L_19:
        /*0038*/ 	.byte	0x04, 0x17
        /*003a*/ 	.short	(.L_21 - .L_20)
.L_20:
        /*003c*/ 	.word	0x00000000
        /*0040*/ 	.short	0x0001
        /*0042*/ 	.short	0x0008
        /*0044*/ 	.byte	0x00, 0xf5, 0x21, 0x00


	//----- nvinfo : EIATTR_KPARAM_INFO
	.align		4
.L_21:
        /*0048*/ 	.byte	0x04, 0x17
        /*004a*/ 	.short	(.L_23 - .L_22)
.L_22:
        /*004c*/ 	.word	0x00000000
        /*0050*/ 	.short	0x0000
        /*0052*/ 	.short	0x0000
        /*0054*/ 	.byte	0x00, 0xf5, 0x21, 0x00


	//----- nvinfo : EIATTR_SPARSE_MMA_MASK
	.align		4
.L_23:
        /*0058*/ 	.byte	0x03, 0x50
        /*005a*/ 	.short	0x0000


	//----- nvinfo : EIATTR_MAXREG_COUNT
	.align		4
        /*005c*/ 	.byte	0x03, 0x1b
        /*005e*/ 	.short	0x00ff


	//----- nvinfo : EIATTR_MERCURY_ISA_VERSION
	.align		4
        /*0060*/ 	.byte	0x03, 0x5f
        /*0062*/ 	.short	0x0101


	//----- nvinfo : EIATTR_VRC_CTA_INIT_COUNT
	.align		4
        /*0064*/ 	.byte	0x02, 0x4a
	.zero		1
	.zero		1


	//----- nvinfo : EIATTR_EXIT_INSTR_OFFSETS
	.align		4
        /*0068*/ 	.byte	0x04, 0x1c
        /*006a*/ 	.short	(.L_25 - .L_24)


	//   ....[0]....
.L_24:
        /*006c*/ 	.word	0x00000100


	//   ....[1]....
        /*0070*/ 	.word	0x000001e0


	//----- nvinfo : EIATTR_CBANK_PARAM_SIZE
	.align		4
.L_25:
        /*0074*/ 	.byte	0x03, 0x19
        /*0076*/ 	.short	0x0020


	//----- nvinfo : EIATTR_PARAM_CBANK
	.align		4
        /*0078*/ 	.byte	0x04, 0x0a
        /*007a*/ 	.short	(.L_27 - .L_26)
	.align		4
.L_26:
        /*007c*/ 	.word	index@(.nv.constant0._Z19calculate_diffmedioPKdS0_Pfii)
        /*0080*/ 	.short	0x0380
        /*0082*/ 	.short	0x0020


	//----- nvinfo : EIATTR_SW_WAR
	.align		4
.L_27:
        /*0084*/ 	.byte	0x04, 0x36
        /*0086*/ 	.short	(.L_29 - .L_28)
.L_28:
        /*0088*/ 	.word	0x00000008
.L_29:


//--------------------- .nv.info._Z7diff_eqPKdPdii --------------------------
	.section	.nv.info._Z7diff_eqPKdPdii,"",@"SHT_CUDA_INFO"
	.sectionflags	@""
	.align	4


	//----- nvinfo : EIATTR_CUDA_API_VERSION
	.align		4
        /*0000*/ 	.byte	0x04, 0x37
        /*0002*/ 	.short	(.L_31 - .L_30)
.L_30:
        /*0004*/ 	.word	0x00000082


	//----- nvinfo : EIATTR_KPARAM_INFO
	.align		4
.L_31:
        /*0008*/ 	.byte	0x04, 0x17
        /*000a*/ 	.short	(.L_33 - .L_32)
.L_32:
        /*000c*/ 	.word	0x00000000
        /*0010*/ 	.short	0x0003
        /*0012*/ 	.short	0x0014
        /*0014*/ 	.byte	0x00, 0xf0, 0x11, 0x00


	//----- nvinfo : EIATTR_KPARAM_INFO
	.align		4
.L_33:
        /*0018*/ 	.byte	0x04, 0x17
        /*001a*/ 	.short	(.L_35 - .L_34)
.L_34:
        /*001c*/ 	.word	0x00000000
        /*0020*/ 	.short	0x0002
        /*0022*/ 	.short	0x0010
        /*0024*/ 	.byte	0x00, 0xf0, 0x11, 0x00


	//----- nvinfo : EIATTR_KPARAM_INFO
	.align		4
.L_35:
        /*0028*/ 	.byte	0x04, 0x17
        /*002a*/ 	.short	(.L_37 - .L_36)
.L_36:
        /*002c*/ 	.word	0x00000000
        /*0030*/ 	.short	0x0001
        /*0032*/ 	.short	0x0008
        /*0034*/ 	.byte	0x00, 0xf5, 0x21, 0x00


	//----- nvinfo : EIATTR_KPARAM_INFO
	.align		4
.L_37:
        /*0038*/ 	.byte	0x04, 0x17
        /*003a*/ 	.short	(.L_39 - .L_38)
.L_38:
        /*003c*/ 	.word	0x00000000
        /*0040*/ 	.short	0x0000
        /*0042*/ 	.short	0x0000
        /*0044*/ 	.byte	0x00, 0xf5, 0x21, 0x00


	//----- nvinfo : EIATTR_SPARSE_MMA_MASK
	.align		4
.L_39:
        /*0048*/ 	.byte	0x03, 0x50
        /*004a*/ 	.short	0x0000


	//----- nvinfo : EIATTR_MAXREG_COUNT
	.align		4
        /*004c*/ 	.byte	0x03, 0x1b
        /*004e*/ 	.short	0x00ff


	//----- nvinfo : EIATTR_NUM_BARRIERS
	.align		4
        /*0050*/ 	.byte	0x02, 0x4c
        /*0052*/ 	.byte	0x01
	.zero		1


	//----- nvinfo : EIATTR_MERCURY_ISA_VERSION
	.align		4
        /*0054*/ 	.byte	0x03, 0x5f
        /*0056*/ 	.short	0x0101


	//----- nvinfo : EIATTR_VRC_CTA_INIT_COUNT
	.align		4
        /*0058*/ 	.byte	0x02, 0x4a
	.zero		1
	.zero		1


	//----- nvinfo : EIATTR_EXIT_INSTR_OFFSETS
	.align		4
        /*005c*/ 	.byte	0x04, 0x1c
        /*005e*/ 	.short	(.L_41 - .L_40)


	//   ....[0]....
.L_40:
        /*0060*/ 	.word	0x00000410


	//   ....[1]....
        /*0064*/ 	.word	0x00000550


	//----- nvinfo : EIATTR_CBANK_PARAM_SIZE
	.align		4
.L_41:
        /*0068*/ 	.byte	0x03, 0x19
        /*006a*/ 	.short	0x0018


	//----- nvinfo : EIATTR_PARAM_CBANK
	.align		4
        /*006c*/ 	.byte	0x04, 0x0a
        /*006e*/ 	.short	(.L_43 - .L_42)
	.align		4
.L_42:
        /*0070*/ 	.word	index@(.nv.constant0._Z7diff_eqPKdPdii)
        /*0074*/ 	.short	0x0380
        /*0076*/ 	.short	0x0018


	//----- nvinfo : EIATTR_SW_WAR
	.align		4
.L_43:
        /*0078*/ 	.byte	0x04, 0x36
        /*007a*/ 	.short	(.L_45 - .L_44)
.L_44:
        /*007c*/ 	.word	0x00000008
.L_45:


//--------------------- .nv.callgraph             --------------------------
	.section	.nv.callgraph,"",@"SHT_CUDA_CALLGRAPH"
	.align	4
	.sectionentsize	8
	.align		4
        /*0000*/ 	.word	0x00000000
	.align		4
        /*0004*/ 	.word	0xffffffff
	.align		4
        /*0008*/ 	.word	0x00000000
	.align		4
        /*000c*/ 	.word	0xfffffffe
	.align		4
        /*0010*/ 	.word	0x00000000
	.align		4
        /*0014*/ 	.word	0xfffffffd
	.align		4
        /*0018*/ 	.word	0x00000000
	.align		4
        /*001c*/ 	.word	0xfffffffc


//--------------------- .text._Z19calculate_diffmedioPKdS0_Pfii --------------------------
	.section	.text._Z19calculate_diffmedioPKdS0_Pfii,"ax",@progbits
	.align	128
        .global         _Z19calculate_diffmedioPKdS0_Pfii
        .type           _Z19calculate_diffmedioPKdS0_Pfii,@function
        .size           _Z19calculate_diffmedioPKdS0_Pfii,(.L_x_2 - _Z19calculate_diffmedioPKdS0_Pfii)
        .other          _Z19calculate_diffmedioPKdS0_Pfii,@"STO_CUDA_ENTRY STV_DEFAULT"
_Z19calculate_diffmedioPKdS0_Pfii:
.text._Z19calculate_diffmedioPKdS0_Pfii:
[----:B------:R-:W-:Y:S01]  /*0000*/  LDC R1, c[0x0][0x37c] ;  /* 0x0000df00ff017b82 */ /* 0x000fe20000000800 */
[----:B------:R-:W0:Y:S07]  /*0010*/  S2R R3, SR_TID.X ;  /* 0x0000000000037919 */ /* 0x000e2e0000002100 */
[----:B------:R-:W0:Y:S01]  /*0020*/  S2UR UR5, SR_CTAID.X ;  /* 0x00000000000579c3 */ /* 0x000e220000002500 */
[----:B------:R-:W1:Y:S01]  /*0030*/  LDCU.64 UR8, c[0x0][0x398] ;  /* 0x00007300ff0877ac */ /* 0x000e620008000a00 */
[----:B------:R-:W2:Y:S06]  /*0040*/  S2R R2, SR_TID.Y ;  /* 0x0000000000027919 */ /* 0x000eac0000002200 */
[----:B------:R-:W0:Y:S08]  /*0050*/  LDC R0, c[0x0][0x360] ;  /* 0x0000d800ff007b82 */ /* 0x000e300000000800 */
[----:B------:R-:W2:Y:S01]  /*0060*/  S2UR UR6, SR_CTAID.Y ;  /* 0x00000000000679c3 */ /* 0x000ea20000002600 */
[----:B-1----:R-:W-:-:S07]  /*0070*/  UIADD3 UR4, UPT, UPT, UR8, -0x1, URZ ;  /* 0xffffffff08047890 */ /* 0x002fce000fffe0ff */
[----:B------:R-:W2:Y:S01]  /*0080*/  LDC R7, c[0x0][0x364] ;  /* 0x0000d900ff077b82 */ /* 0x000ea20000000800 */
[----:B0-----:R-:W-:-:S05]  /*0090*/  IMAD R0, R0, UR5, R3 ;  /* 0x0000000500007c24 */ /* 0x001fca000f8e0203 */
[----:B------:R-:W-:Y:S01]  /*00a0*/  ISETP.GE.AND P0, PT, R0, UR4, PT ;  /* 0x0000000400007c0c */ /* 0x000fe2000bf06270 */
[----:B------:R-:W-:-:S03]  /*00b0*/  UIADD3 UR4, UPT, UPT, UR9, -0x1, URZ ;  /* 0xffffffff09047890 */ /* 0x000fc6000fffe0ff */
[----:B------:R-:W-:Y:S01]  /*00c0*/  ISETP.LT.OR P0, PT, R0, 0x1, P0 ;  /* 0x000000010000780c */ /* 0x000fe20000701670 */
[----:B--2---:R-:W-:-:S05]  /*00d0*/  IMAD R7, R7, UR6, R2 ;  /* 0x0000000607077c24 */ /* 0x004fca000f8e0202 */
[----:B------:R-:W-:-:S04]  /*00e0*/  ISETP.EQ.OR P0, PT, R7, RZ, P0 ;  /* 0x000000ff0700720c */ /* 0x000fc80000702670 */
[----:B------:R-:W-:-:S13]  /*00f0*/  ISETP.GE.OR P0, PT, R7, UR4, P0 ;  /* 0x0000000407007c0c */ /* 0x000fda0008706670 */
[----:B------:R-:W-:Y:S05]  /*0100*/  @P0 EXIT ;  /* 0x000000000000094d */ /* 0x000fea0003800000 */
[----:B------:R-:W0:Y:S01]  /*0110*/  LDC.64 R2, c[0x0][0x388] ;  /* 0x0000e200ff027b82 */ /* 0x000e220000000a00 */
[----:B------:R-:W1:Y:S01]  /*0120*/  LDCU.64 UR4, c[0x0][0x358] ;  /* 0x00006b00ff0477ac */ /* 0x000e620008000a00 */
[----:B------:R-:W-:-:S06]  /*0130*/  IMAD R7, R7, UR8, R0 ;  /* 0x0000000807077c24 */ /* 0x000fcc000f8e0200 */
[----:B------:R-:W2:Y:S01]  /*0140*/  LDC.64 R4, c[0x0][0x380] ;  /* 0x0000e000ff047b82 */ /* 0x000ea20000000a00 */
[----:B0-----:R-:W-:-:S06]  /*0150*/  IMAD.WIDE R2, R7, 0x8, R2 ;  /* 0x0000000807027825 */ /* 0x001fcc00078e0202 */
[----:B-1----:R-:W3:Y:S01]  /*0160*/  LDG.E.64 R2, desc[UR4][R2.64] ;  /* 0x0000000402027981 */ /* 0x002ee2000c1e1b00 */
[----:B--2---:R-:W-:-:S06]  /*0170*/  IMAD.WIDE R4, R7, 0x8, R4 ;  /* 0x0000000807047825 */ /* 0x004fcc00078e0204 */
[----:B------:R-:W3:Y:S01]  /*0180*/  LDG.E.64 R4, desc[UR4][R4.64] ;  /* 0x0000000404047981 */ /* 0x000ee2000c1e1b00 */
[----:B------:R-:W0:Y:S01]  /*0190*/  LDC.64 R8, c[0x0][0x390] ;  /* 0x0000e400ff087b82 */ /* 0x000e220000000a00 */
[----:B---3--:R-:W-:-:S10]  /*01a0*/  DADD R6, R2, -R4 ;  /* 0x0000000002067229 */ /* 0x008fd40000000804 */
[----:B------:R-:W1:Y:S02]  /*01b0*/  F2F.F32.F64 R6, R6 ;  /* 0x0000000600067310 */ /* 0x000e640000301000 */
[----:B-1----:R-:W-:-:S05]  /*01c0*/  FADD R11, |R6|, -RZ ;  /* 0x800000ff060b7221 */ /* 0x002fca0000000200 */
[----:B0-----:R-:W-:Y:S01]  /*01d0*/  REDG.E.ADD.F32.FTZ.RN.STRONG.GPU desc[UR4][R8.64], R11 ;  /* 0x0000000b080079a6 */ /* 0x001fe2000c12f304 */
[----:B------:R-:W-:Y:S05]  /*01e0*/  EXIT ;  /* 0x000000000000794d */ /* 0x000fea0003800000 */
.L_x_0:
[----:B------:R-:W-:-:S00]  /*01f0*/  BRA `(.L_x_0) ;  /* 0xfffffffc00fc7947 */ /* 0x000fc0000383ffff */
[----:B------:R-:W-:-:S00]  /*0200*/  NOP ;  /* 0x0000000000007918 */ /* 0x000fc00000000000 */
[----:B------:R-:W-:-:S00]  /*0210*/  NOP ;  /* 0x0000000000007918 */ /* 0x000fc00000000000 */
[----:B------:R-:W-:-:S00]  /*0220*/  NOP ;  /* 0x0000000000007918 */ /* 0x000fc00000000000 */
[----:B------:R-:W-:-:S00]  /*0230*/  NOP ;  /* 0x0000000000007918 */ /* 0x000fc00000000000 */
[----:B------:R-:W-:-:S00]  /*0240*/  NOP ;  /* 0x0000000000007918 */ /* 0x000fc00000000000 */
[----:B------:R-:W-:-:S00]  /*0250*/  NOP ;  /* 0x0000000000007918 */ /* 0x000fc00000000000 */
[----:B------:R-:W-:-:S00]  /*0260*/  NOP ;  /* 0x0000000000007918 */ /* 0x000fc00000000000 */
[----:B------:R-:W-:-:S00]  /*0270*/  NOP ;  /* 0x0000000000007918 */ /* 0x000fc00000000000 */
.L_x_2:


//--------------------- .text._Z7diff_eqPKdPdii   --------------------------
	.section	.text._Z7diff_eqPKdPdii,"ax",@progbits
	.align	128
        .global         _Z7diff_eqPKdPdii
        .type           _Z7diff_eqPKdPdii,@function
        .size           _Z7diff_eqPKdPdii,(.L_x_3 - _Z7diff_eqPKdPdii)
        .other          _Z7diff_eqPKdPdii,@"STO_CUDA_ENTRY STV_DEFAULT"
_Z7diff_eqPKdPdii:
.text._Z7diff_eqPKdPdii:
[----:B------:R-:W-:Y:S01]  /*0000*/  LDC R1, c[0x0][0x37c] ;  /* 0x0000df00ff017b82 */ /* 0x000fe20000000800 */
[----:B------:R-:W0:Y:S07]  /*0010*/  S2R R13, SR_TID.Y ;  /* 0x00000000000d7919 */ /* 0x000e2e0000002200 */
[----:B------:R-:W1:Y:S01]  /*0020*/  LDC R5, c[0x0][0x360] ;  /* 0x0000d800ff057b82 */ /* 0x000e620000000800 */
[----:B------:R-:W-:Y:S01]  /*0030*/  MOV R19, 0x400 ;  /* 0x0000040000137802 */ /* 0x000fe20000000f00 */
[----:B------:R-:W2:Y:S01]  /*0040*/  LDCU.64 UR6, c[0x0][0x380] ;  /* 0x00007000ff0677ac */ /* 0x000ea20008000a00 */
[----:B------:R-:W1:Y:S01]  /*0050*/  S2R R0, SR_TID.X ;  /* 0x0000000000007919 */ /* 0x000e620000002100 */
[----:B------:R-:W3:Y:S04]  /*0060*/  S2R R4, SR_CgaCtaId ;  /* 0x0000000000047919 */ /* 0x000ee80000008800 */
[----:B------:R-:W0:Y:S08]  /*0070*/  S2UR UR5, SR_CTAID.Y ;  /* 0x00000000000579c3 */ /* 0x000e300000002600 */
[----:B------:R-:W0:Y:S08]  /*0080*/  LDC R2, c[0x0][0x364] ;  /* 0x0000d900ff027b82 */ /* 0x000e300000000800 */
[----:B------:R-:W4:Y:S08]  /*0090*/  LDC.64 R10, c[0x0][0x390] ;  /* 0x0000e400ff0a7b82 */ /* 0x000f300000000a00 */
[----:B------:R-:W1:Y:S01]  /*00a0*/  S2UR UR4, SR_CTAID.X ;  /* 0x00000000000479c3 */ /* 0x000e620000002500 */
[----:B---3--:R-:W-:Y:S01]  /*00b0*/  LEA R19, R4, R19, 0x18 ;  /* 0x0000001304137211 */ /* 0x008fe200078ec0ff */
[----:B0-----:R-:W-:-:S02]  /*00c0*/  IMAD R7, R2, UR5, R13 ;  /* 0x0000000502077c24 */ /* 0x001fc4000f8e020d */
[----:B------:R-:W-:-:S03]  /*00d0*/  VIADD R2, R2, 0xffffffff ;  /* 0xffffffff02027836 */ /* 0x000fc60000000000 */
[----:B------:R-:W-:Y:S01]  /*00e0*/  ISETP.NE.AND P1, PT, R7, RZ, PT ;  /* 0x000000ff0700720c */ /* 0x000fe20003f25270 */
[----:B----4-:R-:W-:Y:S01]  /*00f0*/  VIADD R12, R11, 0xffffffff ;  /* 0xffffffff0b0c7836 */ /* 0x010fe20000000000 */
[C---:B------:R-:W-:Y:S01]  /*0100*/  ISETP.GE.AND P0, PT, R7.reuse, R11, PT ;  /* 0x0000000b0700720c */ /* 0x040fe20003f06270 */
[----:B------:R-:W-:Y:S01]  /*0110*/  IMAD R6, R7, R10, RZ ;  /* 0x0000000a07067224 */ /* 0x000fe200078e02ff */
[----:B------:R-:W-:Y:S02]  /*0120*/  ISETP.NE.OR P1, PT, R13, RZ, !P1 ;  /* 0x000000ff0d00720c */ /* 0x000fe40004f25670 */
[----:B------:R-:W-:Y:S01]  /*0130*/  ISETP.GE.AND P2, PT, R7, R12, PT ;  /* 0x0000000c0700720c */ /* 0x000fe20003f46270 */
[----:B-1----:R-:W-:-:S03]  /*0140*/  IMAD R11, R5, UR4, R0 ;  /* 0x00000004050b7c24 */ /* 0x002fc6000f8e0200 */
[----:B------:R-:W-:Y:S01]  /*0150*/  ISETP.NE.OR P2, PT, R13, R2, P2 ;  /* 0x000000020d00720c */ /* 0x000fe20001745670 */
[----:B------:R-:W-:Y:S01]  /*0160*/  VIADD R2, R10, 0xffffffff ;  /* 0xffffffff0a027836 */ /* 0x000fe20000000000 */
[----:B------:R-:W0:Y:S01]  /*0170*/  LDCU.64 UR4, c[0x0][0x358] ;  /* 0x00006b00ff0477ac */ /* 0x000e220008000a00 */
[----:B------:R-:W-:Y:S01]  /*0180*/  VIADD R5, R5, 0xffffffff ;  /* 0xffffffff05057836 */ /* 0x000fe20000000000 */
[----:B------:R-:W-:Y:S01]  /*0190*/  ISETP.GE.OR P0, PT, R11, R10, P0 ;  /* 0x0000000a0b00720c */ /* 0x000fe20000706670 */
[----:B------:R-:W-:Y:S01]  /*01a0*/  IMAD R13, R13, 0x90, R19 ;  /* 0x000000900d0d7824 */ /* 0x000fe200078e0213 */
[----:B------:R-:W-:Y:S02]  /*01b0*/  ISETP.GE.AND P4, PT, R11, R2, PT ;  /* 0x000000020b00720c */ /* 0x000fe40003f86270 */
[--C-:B------:R-:W-:Y:S01]  /*01c0*/  SHF.R.S32.HI R17, RZ, 0x1f, R11.reuse ;  /* 0x0000001fff117819 */ /* 0x100fe2000001140b */
[----:B------:R-:W1:Y:S01]  /*01d0*/  @!P1 LDC.64 R2, c[0x0][0x380] ;  /* 0x0000e000ff029b82 */ /* 0x000e620000000a00 */
[----:B------:R-:W-:Y:S01]  /*01e0*/  ISETP.NE.OR P5, PT, R0, R5, P4 ;  /* 0x000000050000720c */ /* 0x000fe200027a5670 */
[----:B------:R-:W-:Y:S01]  /*01f0*/  @!P1 VIADD R5, R7, 0xffffffff ;  /* 0xffffffff07059836 */ /* 0x000fe20000000000 */
[----:B------:R-:W-:Y:S01]  /*0200*/  IADD3 R18, P6, PT, R11, R6, RZ ;  /* 0x000000060b127210 */ /* 0x000fe20007fde0ff */
[-C--:B------:R-:W-:Y:S01]  /*0210*/  @!P2 IMAD R16, R7, R10.reuse, R10 ;  /* 0x0000000a0710a224 */ /* 0x080fe200078e020a */
[----:B------:R-:W-:Y:S01]  /*0220*/  ISETP.GE.AND P3, PT, R11, 0x1, PT ;  /* 0x000000010b00780c */ /* 0x000fe20003f66270 */
[-CC-:B------:R-:W-:Y:S01]  /*0230*/  @!P1 IMAD R21, R5, R10.reuse, R11.reuse ;  /* 0x0000000a05159224 */ /* 0x180fe200078e020b */
[----:B------:R-:W-:Y:S01]  /*0240*/  LEA.HI.X.SX32 R25, R6, R17, 0x1, P6 ;  /* 0x0000001106197211 */ /* 0x000fe200030f0eff */
[----:B------:R-:W-:Y:S01]  /*0250*/  @!P0 IMAD R17, R7, R10, R11 ;  /* 0x0000000a07118224 */ /* 0x000fe200078e020b */
[----:B------:R-:W3:Y:S01]  /*0260*/  @!P0 LDC.64 R14, c[0x0][0x380] ;  /* 0x0000e000ff0e8b82 */ /* 0x000ee20000000a00 */
[C---:B------:R-:W-:Y:S01]  /*0270*/  IMAD R10, R0.reuse, 0x8, R13 ;  /* 0x00000008000a7824 */ /* 0x040fe200078e020d */
[----:B------:R-:W-:Y:S01]  /*0280*/  ISETP.NE.OR P3, PT, R0, RZ, !P3 ;  /* 0x000000ff0000720c */ /* 0x000fe20005f65670 */
[----:B------:R-:W-:Y:S01]  /*0290*/  @!P2 IMAD.IADD R23, R11, 0x1, R16 ;  /* 0x000000010b17a824 */ /* 0x000fe200078e0210 */
[----:B--2---:R-:W-:-:S02]  /*02a0*/  LEA R4, P6, R18, UR6, 0x3 ;  /* 0x0000000612047c11 */ /* 0x004fc4000f8c18ff */
[----:B------:R2:W-:Y:S02]  /*02b0*/  STS.64 [R10+0x98], RZ ;  /* 0x000098ff0a007388 */ /* 0x0005e40000000a00 */
[----:B------:R-:W4:Y:S01]  /*02c0*/  @!P2 LDC.64 R8, c[0x0][0x380] ;  /* 0x0000e000ff08ab82 */ /* 0x000f220000000a00 */
[----:B------:R-:W-:Y:S01]  /*02d0*/  LEA.HI.X R5, R18, UR7, R25, 0x3, P6 ;  /* 0x0000000712057c11 */ /* 0x000fe2000b0f1c19 */
[----:B-1----:R-:W-:-:S06]  /*02e0*/  @!P1 IMAD.WIDE R2, R21, 0x8, R2 ;  /* 0x0000000815029825 */ /* 0x002fcc00078e0202 */
[----:B------:R-:W-:Y:S01]  /*02f0*/  BAR.SYNC.DEFER_BLOCKING 0x0 ;  /* 0x0000000000007b1d */ /* 0x000fe20000010000 */
[----:B---3--:R-:W-:-:S04]  /*0300*/  @!P0 IMAD.WIDE R14, R17, 0x8, R14 ;  /* 0x00000008110e8825 */ /* 0x008fc800078e020e */
[----:B----4-:R-:W-:Y:S02]  /*0310*/  @!P2 IMAD.WIDE R8, R23, 0x8, R8 ;  /* 0x000000081708a825 */ /* 0x010fe400078e0208 */
[----:B0-----:R-:W3:Y:S04]  /*0320*/  @!P0 LDG.E.64 R14, desc[UR4][R14.64] ;  /* 0x000000040e0e8981 */ /* 0x001ee8000c1e1b00 */
[----:B------:R-:W4:Y:S04]  /*0330*/  @!P3 LDG.E.64 R16, desc[UR4][R4.64+-0x8] ;  /* 0xfffff8040410b981 */ /* 0x000f28000c1e1b00 */
[----:B------:R-:W5:Y:S04]  /*0340*/  @!P5 LDG.E.64 R20, desc[UR4][R4.64+0x8] ;  /* 0x000008040414d981 */ /* 0x000f68000c1e1b00 */
[----:B------:R-:W2:Y:S04]  /*0350*/  @!P1 LDG.E.64 R2, desc[UR4][R2.64] ;  /* 0x0000000402029981 */ /* 0x000ea8000c1e1b00 */
[----:B------:R-:W2:Y:S01]  /*0360*/  @!P2 LDG.E.64 R8, desc[UR4][R8.64] ;  /* 0x000000040808a981 */ /* 0x000ea2000c1e1b00 */
[----:B------:R-:W-:Y:S01]  /*0370*/  @!P1 IMAD R19, R0, 0x8, R19 ;  /* 0x0000000800139824 */ /* 0x000fe200078e0213 */
[----:B------:R-:W-:-:S04]  /*0380*/  ISETP.LT.OR P4, PT, R11, 0x1, P4 ;  /* 0x000000010b00780c */ /* 0x000fc80002781670 */
[----:B------:R-:W-:-:S04]  /*0390*/  ISETP.EQ.OR P4, PT, R7, RZ, P4 ;  /* 0x000000ff0700720c */ /* 0x000fc80002782670 */
[----:B------:R-:W-:Y:S01]  /*03a0*/  ISETP.GE.OR P4, PT, R7, R12, P4 ;  /* 0x0000000c0700720c */ /* 0x000fe20002786670 */
[----:B---3--:R0:W-:Y:S04]  /*03b0*/  @!P0 STS.64 [R10+0x98], R14 ;  /* 0x0000980e0a008388 */ /* 0x0081e80000000a00 */
[----:B----4-:R0:W-:Y:S04]  /*03c0*/  @!P3 STS.64 [R13+0x90], R16 ;  /* 0x000090100d00b388 */ /* 0x0101e80000000a00 */
[----:B-----5:R0:W-:Y:S04]  /*03d0*/  @!P5 STS.64 [R10+0xa0], R20 ;  /* 0x0000a0140a00d388 */ /* 0x0201e80000000a00 */
[----:B--2---:R0:W-:Y:S04]  /*03e0*/  @!P1 STS.64 [R19+0x8], R2 ;  /* 0x0000080213009388 */ /* 0x0041e80000000a00 */
[----:B------:R0:W-:Y:S01]  /*03f0*/  @!P2 STS.64 [R10+0x128], R8 ;  /* 0x000128080a00a388 */ /* 0x0001e20000000a00 */
[----:B------:R-:W-:Y:S06]  /*0400*/  BAR.SYNC.DEFER_BLOCKING 0x0 ;  /* 0x0000000000007b1d */ /* 0x000fec0000010000 */
[----:B------:R-:W-:Y:S05]  /*0410*/  @P4 EXIT ;  /* 0x000000000000494d */ /* 0x000fea0003800000 */
[----:B------:R-:W-:Y:S01]  /*0420*/  LDS.64 R4, [R10+0x8] ;  /* 0x000008000a047984 */ /* 0x000fe20000000a00 */
[----:B------:R-:W-:Y:S01]  /*0430*/  UMOV UR6, 0x9999999a ;  /* 0x9999999a00067882 */ /* 0x000fe20000000000 */
[----:B------:R-:W-:Y:S01]  /*0440*/  UMOV UR7, 0x3fb99999 ;  /* 0x3fb9999900077882 */ /* 0x000fe20000000000 */
[----:B------:R-:W-:Y:S01]  /*0450*/  IMAD.IADD R11, R11, 0x1, R6 ;  /* 0x000000010b0b7824 */ /* 0x000fe200078e0206 */
[----:B0-----:R-:W0:Y:S04]  /*0460*/  LDS.64 R8, [R10+0x128] ;  /* 0x000128000a087984 */ /* 0x001e280000000a00 */
[----:B------:R-:W1:Y:S04]  /*0470*/  LDS.64 R12, [R10+0x90] ;  /* 0x000090000a0c7984 */ /* 0x000e680000000a00 */
[----:B------:R-:W2:Y:S04]  /*0480*/  LDS.64 R14, [R10+0xa0] ;  /* 0x0000a0000a0e7984 */ /* 0x000ea80000000a00 */
[----:B------:R-:W3:Y:S01]  /*0490*/  LDS.64 R2, [R10+0x98] ;  /* 0x000098000a027984 */ /* 0x000ee20000000a00 */
[----:B0-----:R-:W-:Y:S01]  /*04a0*/  DADD R4, R4, R8 ;  /* 0x0000000004047229 */ /* 0x001fe20000000008 */
[----:B------:R-:W0:Y:S07]  /*04b0*/  LDC.64 R8, c[0x0][0x388] ;  /* 0x0000e200ff087b82 */ /* 0x000e2e0000000a00 */
[----:B-1----:R-:W-:-:S08]  /*04c0*/  DADD R4, R12, R4 ;  /* 0x000000000c047229 */ /* 0x002fd00000000004 */
[----:B--2---:R-:W-:-:S08]  /*04d0*/  DADD R4, R14, R4 ;  /* 0x000000000e047229 */ /* 0x004fd00000000004 */
[----:B---3--:R-:W-:-:S08]  /*04e0*/  DFMA R4, R2, -4, R4 ;  /* 0xc01000000204782b */ /* 0x008fd00000000004 */
[----:B------:R-:W-:Y:S01]  /*04f0*/  DMUL R4, R4, UR6 ;  /* 0x0000000604047c28 */ /* 0x000fe20008000000 */
[----:B------:R-:W-:Y:S01]  /*0500*/  UMOV UR6, 0x47ae147b ;  /* 0x47ae147b00067882 */ /* 0x000fe20000000000 */
[----:B------:R-:W-:-:S06]  /*0510*/  UMOV UR7, 0x3f847ae1 ;  /* 0x3f847ae100077882 */ /* 0x000fcc0000000000 */
[----:B------:R-:W-:Y:S01]  /*0520*/  DFMA R4, R4, UR6, R2 ;  /* 0x0000000604047c2b */ /* 0x000fe20008000002 */
[----:B0-----:R-:W-:-:S06]  /*0530*/  IMAD.WIDE R2, R11, 0x8, R8 ;  /* 0x000000080b027825 */ /* 0x001fcc00078e0208 */
[----:B------:R-:W-:Y:S01]  /*0540*/  STG.E.64 desc[UR4][R2.64], R4 ;  /* 0x0000000402007986 */ /* 0x000fe2000c101b04 */
[----:B------:R-:W-:Y:S05]  /*0550*/  EXIT ;  /* 0x000000000000794d */ /* 0x000fea0003800000 */
.L_x_1:
        /* <DEDUP_REMOVED lines=10> */
.L_x_3:


//--------------------- .nv.shared.reserved.0     --------------------------
	.section	.nv.shared.reserved.0,"aw",@nobits
	.weak		__nv_reservedSMEM_offset_0_alias
	.size		__nv_reservedSMEM_offset_0_alias, 0, 64
	.other		__nv_reservedSMEM_offset_0_alias,@"STO_CUDA_RESERVED_SHARED STV_DEFAULT"
__nv_reservedSMEM_offset_0_alias:
	.zero		0
	.zero		64


//--------------------- .nv.shared._Z7diff_eqPKdPdii --------------------------
	.section	.nv.shared._Z7diff_eqPKdPdii,"aw",@nobits
	.sectionflags	@""
	.align	8
.nv.shared._Z7diff_eqPKdPdii:
	.zero		3616


//--------------------- .nv.constant0._Z19calculate_diffmedioPKdS0_Pfii --------------------------
	.section	.nv.constant0._Z19calculate_diffmedioPKdS0_Pfii,"a",@progbits
	.sectionflags	@""
	.align	4
.nv.constant0._Z19calculate_diffmedioPKdS0_Pfii:
	.zero		928


//--------------------- .nv.constant0._Z7diff_eqPKdPdii --------------------------
	.section	.nv.constant0._Z7diff_eqPKdPdii,"a",@progbits
	.sectionflags	@""
	.align	4
.nv.constant0._Z7diff_eqPKdPdii:
	.zero		920


//--------------------- SYMBOLS --------------------------

	.type		.nv.reservedSmem.offset0,@object
	.size		.nv.reservedSmem.offset0,0x4
	.type		.nv.reservedSmem.cap,@object
	.size		.nv.reservedSmem.cap,0x4
